//
// Generated by NVIDIA NVVM Compiler
//
// Compiler Build ID: CL-36424714
// Cuda compilation tools, release 13.0, V13.0.88
// Based on NVVM 20.0.0
//

.version 9.0
.target sm_100
.address_size 64

	// .globl	_Z17collatzCUDAKernelPyS_S_Pji

.visible .entry _Z17collatzCUDAKernelPyS_S_Pji(
	.param .u64 .ptr .align 1 _Z17collatzCUDAKernelPyS_S_Pji_param_0,
	.param .u64 .ptr .align 1 _Z17collatzCUDAKernelPyS_S_Pji_param_1,
	.param .u64 .ptr .align 1 _Z17collatzCUDAKernelPyS_S_Pji_param_2,
	.param .u64 .ptr .align 1 _Z17collatzCUDAKernelPyS_S_Pji_param_3,
	.param .u32 _Z17collatzCUDAKernelPyS_S_Pji_param_4
)
{
	.reg .pred 	%p<9>;
	.reg .b32 	%r<16>;
	.reg .b64 	%rd<46>;

	ld.param.u64 	%rd15, [_Z17collatzCUDAKernelPyS_S_Pji_param_0];
	ld.param.u64 	%rd16, [_Z17collatzCUDAKernelPyS_S_Pji_param_1];
	ld.param.u64 	%rd17, [_Z17collatzCUDAKernelPyS_S_Pji_param_2];
	ld.param.u64 	%rd18, [_Z17collatzCUDAKernelPyS_S_Pji_param_3];
	ld.param.u32 	%r4, [_Z17collatzCUDAKernelPyS_S_Pji_param_4];
	mov.u32 	%r5, %ntid.x;
	mov.u32 	%r6, %ctaid.x;
	mov.u32 	%r7, %tid.x;
	mad.lo.s32 	%r1, %r5, %r6, %r7;
	setp.ge.s32 	%p1, %r1, %r4;
	@%p1 bra 	$L__BB0_8;
	cvta.to.global.u64 	%rd20, %rd15;
	mul.wide.s32 	%rd21, %r1, 8;
	add.s64 	%rd22, %rd20, %rd21;
	ld.global.u64 	%rd42, [%rd22];
	mov.b64 	%rd44, 0;
	mov.b32 	%r15, 0;
	mov.u64 	%rd39, %rd42;
	mov.u64 	%rd41, %rd44;
$L__BB0_2:
	mov.u64 	%rd4, %rd44;
	mov.u64 	%rd2, %rd42;
	add.s32 	%r15, %r15, 1;
	and.b64  	%rd23, %rd39, 1;
	setp.eq.b64 	%p2, %rd23, 1;
	@%p2 bra 	$L__BB0_4;
	mov.b64 	{%r9, %r10}, %rd41;
	mov.b64 	{%r11, %r12}, %rd39;
	shf.l.wrap.b32 	%r13, %r12, %r9, 31;
	shf.l.wrap.b32 	%r14, %r11, %r12, 31;
	mov.b64 	%rd39, {%r14, %r13};
	shr.u64 	%rd41, %rd41, 1;
	mov.u64 	%rd42, %rd2;
	mov.u64 	%rd44, %rd4;
	bra.uni 	$L__BB0_6;
$L__BB0_4:
	shl.b64 	%rd24, %rd39, 1;
	shr.u64 	%rd25, %rd39, 63;
	mad.lo.s64 	%rd26, %rd41, 3, %rd25;
	add.s64 	%rd27, %rd39, %rd24;
	add.s64 	%rd42, %rd27, 1;
	setp.lt.u64 	%p3, %rd42, %rd39;
	selp.u64 	%rd28, 1, 0, %p3;
	add.s64 	%rd44, %rd26, %rd28;
	setp.lt.u64 	%p4, %rd4, %rd44;
	mov.u64 	%rd39, %rd42;
	mov.u64 	%rd41, %rd44;
	@%p4 bra 	$L__BB0_6;
	setp.eq.s64 	%p5, %rd4, %rd44;
	max.u64 	%rd29, %rd2, %rd42;
	selp.b64 	%rd42, %rd29, %rd2, %p5;
	mov.u64 	%rd44, %rd4;
$L__BB0_6:
	setp.ne.s64 	%p6, %rd39, 1;
	setp.ne.s64 	%p7, %rd41, 0;
	or.pred  	%p8, %p6, %p7;
	@%p8 bra 	$L__BB0_2;
	cvta.to.global.u64 	%rd30, %rd17;
	add.s64 	%rd32, %rd30, %rd21;
	st.global.u64 	[%rd32], %rd42;
	cvta.to.global.u64 	%rd33, %rd16;
	add.s64 	%rd34, %rd33, %rd21;
	st.global.u64 	[%rd34], %rd44;
	cvta.to.global.u64 	%rd35, %rd18;
	mul.wide.s32 	%rd36, %r1, 4;
	add.s64 	%rd37, %rd35, %rd36;
	st.global.u32 	[%rd37], %r15;
$L__BB0_8:
	ret;

}


// ===== COMPILED SASS (sm_100) =====

	.target	sm_100

	.elftype	@"ET_EXEC"


//--------------------- .note.nv.tkinfo           --------------------------
	.section	.note.nv.tkinfo,"",@"SHT_NOTE"
	.sectionflags	@"SHF_NOTE_NV_TKINFO"
	.tkinfo
        /*0018*/ 	.word	0x00000002
        /*0030*/ 	.string	""
        /*0030*/ 	.string	"ptxas"
        /*0030*/ 	.string	"Cuda compilation tools, release 13.0, V13.0.88"
        /*0030*/ 	.string	"Build cuda_13.0.r13.0/compiler.36424714_0"
        /*0030*/ 	.string	"-arch sm_100 -m 64 "



//--------------------- .note.nv.cuinfo           --------------------------
	.section	.note.nv.cuinfo,"",@"SHT_NOTE"
	.sectionflags	@"SHF_NOTE_NV_CUINFO"
        /*0018*/ 	.short	0x0002
        /*001a*/ 	.short	0x0064
        /*001c*/ 	.short	0x0082
	.zero		2


//--------------------- .nv.info                  --------------------------
	.section	.nv.info,"",@"SHT_CUDA_INFO"
	.align	4


	//----- nvinfo : EIATTR_REGCOUNT
	.align		4
        /*0000*/ 	.byte	0x04, 0x2f
        /*0002*/ 	.short	(.L_1 - .L_0)
	.align		4
.L_0:
        /*0004*/ 	.word	index@(_Z17collatzCUDAKernelPyS_S_Pji)
        /*0008*/ 	.word	0x00000012


	//----- nvinfo : EIATTR_FRAME_SIZE
	.align		4
.L_1:
        /*000c*/ 	.byte	0x04, 0x11
        /*000e*/ 	.short	(.L_3 - .L_2)
	.align		4
.L_2:
        /*0010*/ 	.word	index@(_Z17collatzCUDAKernelPyS_S_Pji)
        /*0014*/ 	.word	0x00000000


	//----- nvinfo : EIATTR_MIN_STACK_SIZE
	.align		4
.L_3:
        /*0018*/ 	.byte	0x04, 0x12
        /*001a*/ 	.short	(.L_5 - .L_4)
	.align		4
.L_4:
        /*001c*/ 	.word	index@(_Z17collatzCUDAKernelPyS_S_Pji)
        /*0020*/ 	.word	0x00000000
.L_5:


//--------------------- .nv.compat                --------------------------
	.section	.nv.compat,"",@"SHT_CUDA_COMPAT_INFO"
	.align	4
        /*0000*/ 	.byte	0x02, 0x09, 0x00, 0x00, 0x02, 0x02, 0x01, 0x00, 0x02, 0x05, 0x05, 0x00, 0x03, 0x07, 0x01, 0x01
        /*0010*/ 	.byte	0x02, 0x03, 0x00, 0x00, 0x02, 0x06, 0x01, 0x00, 0x04, 0x0b, 0x08, 0x00, 0x09, 0x00, 0x00, 0x00
        /*0020*/ 	.byte	0x00, 0x00, 0x00, 0x00


//--------------------- .nv.info._Z17collatzCUDAKernelPyS_S_Pji --------------------------
	.section	.nv.info._Z17collatzCUDAKernelPyS_S_Pji,"",@"SHT_CUDA_INFO"
	.sectionflags	@""
	.align	4


	//----- nvinfo : EIATTR_CUDA_API_VERSION
	.align		4
        /*0000*/ 	.byte	0x04, 0x37
        /*0002*/ 	.short	(.L_7 - .L_6)
.L_6:
        /*0004*/ 	.word	0x00000082


	//----- nvinfo : EIATTR_KPARAM_INFO
	.align		4
.L_7:
        /*0008*/ 	.byte	0x04, 0x17
        /*000a*/ 	.short	(.L_9 - .L_8)
.L_8:
        /*000c*/ 	.word	0x00000000
        /*0010*/ 	.short	0x0004
        /*0012*/ 	.short	0x0020
        /*0014*/ 	.byte	0x00, 0xf0, 0x11, 0x00


	//----- nvinfo : EIATTR_KPARAM_INFO
	.align		4
.L_9:
        /*0018*/ 	.byte	0x04, 0x17
        /*001a*/ 	.short	(.L_11 - .L_10)
.L_10:
        /*001c*/ 	.word	0x00000000
        /*0020*/ 	.short	0x0003
        /*0022*/ 	.short	0x0018
        /*0024*/ 	.byte	0x00, 0xf5, 0x21, 0x00


	//----- nvinfo : EIATTR_KPARAM_INFO
	.align		4
.L_11:
        /*0028*/ 	.byte	0x04, 0x17
        /*002a*/ 	.short	(.L_13 - .L_12)
.L_12:
        /*002c*/ 	.word	0x00000000
        /*0030*/ 	.short	0x0002
        /*0032*/ 	.short	0x0010
        /*0034*/ 	.byte	0x00, 0xf5, 0x21, 0x00


	//----- nvinfo : EIATTR_KPARAM_INFO
	.align		4
.L_13:
        /*0038*/ 	.byte	0x04, 0x17
        /*003a*/ 	.short	(.L_15 - .L_14)
.L_14:
        /*003c*/ 	.word	0x00000000
        /*0040*/ 	.short	0x0001
        /*0042*/ 	.short	0x0008
        /*0044*/ 	.byte	0x00, 0xf5, 0x21, 0x00


	//----- nvinfo : EIATTR_KPARAM_INFO
	.align		4
.L_15:
        /*0048*/ 	.byte	0x04, 0x17
        /*004a*/ 	.short	(.L_17 - .L_16)
.L_16:
        /*004c*/ 	.word	0x00000000
        /*0050*/ 	.short	0x0000
        /*0052*/ 	.short	0x0000
        /*0054*/ 	.byte	0x00, 0xf5, 0x21, 0x00


	//----- nvinfo : EIATTR_SPARSE_MMA_MASK
	.align		4
.L_17:
        /*0058*/ 	.byte	0x03, 0x50
        /*005a*/ 	.short	0x0000


	//----- nvinfo : EIATTR_MAXREG_COUNT
	.align		4
        /*005c*/ 	.byte	0x03, 0x1b
        /*005e*/ 	.short	0x00ff


	//----- nvinfo : EIATTR_MERCURY_ISA_VERSION
	.align		4
        /*0060*/ 	.byte	0x03, 0x5f
        /*0062*/ 	.short	0x0101


	//----- nvinfo : EIATTR_VRC_CTA_INIT_COUNT
	.align		4
        /*0064*/ 	.byte	0x02, 0x4a
	.zero		1
	.zero		1


	//----- nvinfo : EIATTR_EXIT_INSTR_OFFSETS
	.align		4
        /*0068*/ 	.byte	0x04, 0x1c
        /*006a*/ 	.short	(.L_19 - .L_18)


	//   ....[0]....
.L_18:
        /*006c*/ 	.word	0x00000070


	//   ....[1]....
        /*0070*/ 	.word	0x00000550


	//----- nvinfo : EIATTR_CRS_STACK_SIZE
	.align		4
.L_19:
        /*0074*/ 	.byte	0x04, 0x1e
        /*0076*/ 	.short	(.L_21 - .L_20)
.L_20:
        /*0078*/ 	.word	0x00000000


	//----- nvinfo : EIATTR_CBANK_PARAM_SIZE
	.align		4
.L_21:
        /*007c*/ 	.byte	0x03, 0x19
        /*007e*/ 	.short	0x0024


	//----- nvinfo : EIATTR_PARAM_CBANK
	.align		4
        /*0080*/ 	.byte	0x04, 0x0a
        /*0082*/ 	.short	(.L_23 - .L_22)
	.align		4
.L_22:
        /*0084*/ 	.word	index@(.nv.constant0._Z17collatzCUDAKernelPyS_S_Pji)
        /*0088*/ 	.short	0x0380
        /*008a*/ 	.short	0x0024


	//----- nvinfo : EIATTR_SW_WAR
	.align		4
.L_23:
        /*008c*/ 	.byte	0x04, 0x36
        /*008e*/ 	.short	(.L_25 - .L_24)
.L_24:
        /*0090*/ 	.word	0x00000008
.L_25:


//--------------------- .nv.callgraph             --------------------------
	.section	.nv.callgraph,"",@"SHT_CUDA_CALLGRAPH"
	.align	4
	.sectionentsize	8
	.align		4
        /*0000*/ 	.word	0x00000000
	.align		4
        /*0004*/ 	.word	0xffffffff
	.align		4
        /*0008*/ 	.word	0x00000000
	.align		4
        /*000c*/ 	.word	0xfffffffe
	.align		4
        /*0010*/ 	.word	0x00000000
	.align		4
        /*0014*/ 	.word	0xfffffffd
	.align		4
        /*0018*/ 	.word	0x00000000
	.align		4
        /*001c*/ 	.word	0xfffffffc


//--------------------- .text._Z17collatzCUDAKernelPyS_S_Pji --------------------------
	.section	.text._Z17collatzCUDAKernelPyS_S_Pji,"ax",@progbits
	.align	128
        .global         _Z17collatzCUDAKernelPyS_S_Pji
        .type           _Z17collatzCUDAKernelPyS_S_Pji,@function
        .size           _Z17collatzCUDAKernelPyS_S_Pji,(.L_x_5 - _Z17collatzCUDAKernelPyS_S_Pji)
        .other          _Z17collatzCUDAKernelPyS_S_Pji,@"STO_CUDA_ENTRY STV_DEFAULT"
_Z17collatzCUDAKernelPyS_S_Pji:
.text._Z17collatzCUDAKernelPyS_S_Pji:
[----:B------:R-:W-:Y:S01]  /*0000*/  LDC R1, c[0x0][0x37c] ;  /* 0x0000df00ff017b82 */ /* 0x000fe20000000800 */
[----:B------:R-:W0:Y:S01]  /*0010*/  S2R R6, SR_CTAID.X ;  /* 0x0000000000067919 */ /* 0x000e220000002500 */
[----:B------:R-:W0:Y:S01]  /*0020*/  LDCU UR4, c[0x0][0x360] ;  /* 0x00006c00ff0477ac */ /* 0x000e220008000800 */
[----:B------:R-:W0:Y:S01]  /*0030*/  S2R R3, SR_TID.X ;  /* 0x0000000000037919 */ /* 0x000e220000002100 */
[----:B------:R-:W1:Y:S01]  /*0040*/  LDCU UR5, c[0x0][0x3a0] ;  /* 0x00007400ff0577ac */ /* 0x000e620008000800 */
[----:B0-----:R-:W-:-:S05]  /*0050*/  IMAD R6, R6, UR4, R3 ;  /* 0x0000000406067c24 */ /* 0x001fca000f8e0203 */
[----:B-1----:R-:W-:-:S13]  /*0060*/  ISETP.GE.AND P0, PT, R6, UR5, PT ;  /* 0x0000000506007c0c */ /* 0x002fda000bf06270 */
[----:B------:R-:W-:Y:S05]  /*0070*/  @P0 EXIT ;  /* 0x000000000000094d */ /* 0x000fea0003800000 */
[----:B------:R-:W0:Y:S01]  /*0080*/  LDC.64 R2, c[0x0][0x380] ;  /* 0x0000e000ff027b82 */ /* 0x000e220000000a00 */
[----:B------:R-:W1:Y:S01]  /*0090*/  LDCU.64 UR4, c[0x0][0x358] ;  /* 0x00006b00ff0477ac */ /* 0x000e620008000a00 */
[----:B0-----:R-:W-:-:S06]  /*00a0*/  IMAD.WIDE R2, R6, 0x8, R2 ;  /* 0x0000000806027825 */ /* 0x001fcc00078e0202 */
[----:B-1----:R-:W2:Y:S01]  /*00b0*/  LDG.E.64 R2, desc[UR4][R2.64] ;  /* 0x0000000402027981 */ /* 0x002ea2000c1e1b00 */
[----:B------:R-:W-:Y:S01]  /*00c0*/  BSSY.RECONVERGENT B0, `(.L_x_0) ;  /* 0x000003f000007945 */ /* 0x000fe20003800200 */
[----:B------:R-:W-:Y:S01]  /*00d0*/  CS2R R4, SRZ ;  /* 0x0000000000047805 */ /* 0x000fe2000001ff00 */
[----:B------:R-:W-:Y:S02]  /*00e0*/  IMAD.MOV.U32 R0, RZ, RZ, RZ ;  /* 0x000000ffff007224 */ /* 0x000fe400078e00ff */
[----:B------:R-:W-:Y:S02]  /*00f0*/  IMAD.MOV.U32 R11, RZ, RZ, RZ ;  /* 0x000000ffff0b7224 */ /* 0x000fe400078e00ff */
[----:B------:R-:W-:Y:S02]  /*0100*/  IMAD.MOV.U32 R12, RZ, RZ, RZ ;  /* 0x000000ffff0c7224 */ /* 0x000fe400078e00ff */
[----:B--2---:R-:W-:Y:S02]  /*0110*/  IMAD.MOV.U32 R13, RZ, RZ, R2 ;  /* 0x000000ffff0d7224 */ /* 0x004fe400078e0002 */
[----:B------:R-:W-:-:S07]  /*0120*/  IMAD.MOV.U32 R14, RZ, RZ, R3 ;  /* 0x000000ffff0e7224 */ /* 0x000fce00078e0003 */
.L_x_3:
[----:B------:R-:W-:Y:S01]  /*0130*/  LOP3.LUT R7, R13, 0x1, RZ, 0xc0, !PT ;  /* 0x000000010d077812 */ /* 0x000fe200078ec0ff */
[----:B------:R-:W-:Y:S01]  /*0140*/  BSSY.RECONVERGENT B1, `(.L_x_1) ;  /* 0x0000030000017945 */ /* 0x000fe20003800200 */
[----:B------:R-:W-:Y:S02]  /*0150*/  IMAD.MOV.U32 R8, RZ, RZ, R13 ;  /* 0x000000ffff087224 */ /* 0x000fe400078e000d */
[----:B------:R-:W-:Y:S01]  /*0160*/  ISETP.NE.U32.AND P0, PT, R7, 0x1, PT ;  /* 0x000000010700780c */ /* 0x000fe20003f05070 */
[----:B------:R-:W-:Y:S02]  /*0170*/  IMAD.MOV.U32 R15, RZ, RZ, R11 ;  /* 0x000000ffff0f7224 */ /* 0x000fe400078e000b */
[----:B------:R-:W-:Y:S01]  /*0180*/  IMAD.MOV.U32 R9, RZ, RZ, R14 ;  /* 0x000000ffff097224 */ /* 0x000fe200078e000e */
[----:B------:R-:W-:Y:S01]  /*0190*/  ISETP.NE.U32.AND.EX P0, PT, RZ, RZ, PT, P0 ;  /* 0x000000ffff00720c */ /* 0x000fe20003f05100 */
[----:B------:R-:W-:-:S12]  /*01a0*/  IMAD.MOV.U32 R10, RZ, RZ, R12 ;  /* 0x000000ffff0a7224 */ /* 0x000fd800078e000c */
[----:B------:R-:W-:Y:S02]  /*01b0*/  @P0 SHF.L.W.U32.HI R7, R14, 0x1f, R11 ;  /* 0x0000001f0e070819 */ /* 0x000fe40000010e0b */
[----:B------:R-:W-:Y:S02]  /*01c0*/  @P0 SHF.L.W.U32.HI R13, R13, 0x1f, R14 ;  /* 0x0000001f0d0d0819 */ /* 0x000fe40000010e0e */
[--C-:B------:R-:W-:Y:S01]  /*01d0*/  @P0 SHF.R.U64 R11, R11, 0x1, R12.reuse ;  /* 0x000000010b0b0819 */ /* 0x100fe2000000120c */
[----:B------:R-:W-:Y:S01]  /*01e0*/  @P0 IMAD.MOV.U32 R14, RZ, RZ, R7 ;  /* 0x000000ffff0e0224 */ /* 0x000fe200078e0007 */
[----:B------:R-:W-:Y:S01]  /*01f0*/  @P0 SHF.R.U32.HI R12, RZ, 0x1, R12 ;  /* 0x00000001ff0c0819 */ /* 0x000fe2000001160c */
[----:B------:R-:W-:Y:S06]  /*0200*/  @P0 BRA `(.L_x_2) ;  /* 0x00000000008c0947 */ /* 0x000fec0003800000 */
[----:B------:R-:W-:-:S04]  /*0210*/  LEA R7, P0, R8, R8, 0x1 ;  /* 0x0000000808077211 */ /* 0x000fc800078008ff */
[----:B------:R-:W-:Y:S02]  /*0220*/  IADD3 R13, P1, PT, R7, 0x1, RZ ;  /* 0x00000001070d7810 */ /* 0x000fe40007f3e0ff */
[--C-:B------:R-:W-:Y:S02]  /*0230*/  LEA.HI.X R7, R8, R9, R9.reuse, 0x1, P0 ;  /* 0x0000000908077211 */ /* 0x100fe400000f0c09 */
[----:B------:R-:W-:Y:S02]  /*0240*/  ISETP.GE.U32.AND P0, PT, R13, R8, PT ;  /* 0x000000080d00720c */ /* 0x000fe40003f06070 */
[----:B------:R-:W-:Y:S01]  /*0250*/  SHF.R.U32.HI R8, RZ, 0x1f, R9 ;  /* 0x0000001fff087819 */ /* 0x000fe20000011609 */
[----:B------:R-:W-:-:S05]  /*0260*/  IMAD.X R14, RZ, RZ, R7, P1 ;  /* 0x000000ffff0e7224 */ /* 0x000fca00008e0607 */
[----:B------:R-:W-:Y:S01]  /*0270*/  ISETP.GE.U32.AND.EX P0, PT, R14, R9, PT, P0 ;  /* 0x000000090e00720c */ /* 0x000fe20003f06100 */
[----:B------:R-:W-:-:S03]  /*0280*/  IMAD.MOV.U32 R9, RZ, RZ, RZ ;  /* 0x000000ffff097224 */ /* 0x000fc600078e00ff */
[----:B------:R-:W-:Y:S01]  /*0290*/  SEL R7, RZ, 0x1, P0 ;  /* 0x00000001ff077807 */ /* 0x000fe20000000000 */
[----:B------:R-:W-:-:S04]  /*02a0*/  IMAD.WIDE.U32 R8, R15, 0x3, R8 ;  /* 0x000000030f087825 */ /* 0x000fc800078e0008 */
[----:B------:R-:W-:Y:S01]  /*02b0*/  IMAD R15, R10, 0x3, RZ ;  /* 0x000000030a0f7824 */ /* 0x000fe200078e02ff */
[----:B------:R-:W-:Y:S01]  /*02c0*/  IADD3 R11, P0, PT, R7, R8, RZ ;  /* 0x00000008070b7210 */ /* 0x000fe20007f1e0ff */
[----:B------:R-:W-:Y:S02]  /*02d0*/  IMAD.MOV.U32 R10, RZ, RZ, R5 ;  /* 0x000000ffff0a7224 */ /* 0x000fe400078e0005 */
[----:B------:R-:W-:Y:S01]  /*02e0*/  IMAD.MOV.U32 R7, RZ, RZ, R2 ;  /* 0x000000ffff077224 */ /* 0x000fe200078e0002 */
[----:B------:R-:W-:Y:S01]  /*02f0*/  ISETP.GE.U32.AND P1, PT, R4, R11, PT ;  /* 0x0000000b0400720c */ /* 0x000fe20003f26070 */
[----:B------:R-:W-:Y:S01]  /*0300*/  IMAD.X R12, R9, 0x1, R15, P0 ;  /* 0x00000001090c7824 */ /* 0x000fe200000e060f */
[----:B------:R-:W-:Y:S01]  /*0310*/  MOV R9, R4 ;  /* 0x0000000400097202 */ /* 0x000fe20000000f00 */
[----:B------:R-:W-:Y:S01]  /*0320*/  IMAD.MOV.U32 R4, RZ, RZ, R11 ;  /* 0x000000ffff047224 */ /* 0x000fe200078e000b */
[----:B------:R-:W-:Y:S01]  /*0330*/  PLOP3.LUT P0, PT, PT, PT, PT, 0x80, 0x8 ;  /* 0x000000000008781c */ /* 0x000fe20003f0f070 */
[----:B------:R-:W-:Y:S01]  /*0340*/  IMAD.MOV.U32 R2, RZ, RZ, R13 ;  /* 0x000000ffff027224 */ /* 0x000fe200078e000d */
[----:B------:R-:W-:Y:S01]  /*0350*/  ISETP.GE.U32.AND.EX P1, PT, R5, R12, PT, P1 ;  /* 0x0000000c0500720c */ /* 0x000fe20003f26110 */
[----:B------:R-:W-:-:S02]  /*0360*/  IMAD.MOV.U32 R5, RZ, RZ, R12 ;  /* 0x000000ffff057224 */ /* 0x000fc400078e000c */
[----:B------:R-:W-:Y:S01]  /*0370*/  IMAD.MOV.U32 R8, RZ, RZ, R3 ;  /* 0x000000ffff087224 */ /* 0x000fe200078e0003 */
[----:B------:R-:W-:-:S09]  /*0380*/  MOV R3, R14 ;  /* 0x0000000e00037202 */ /* 0x000fd20000000f00 */
[----:B------:R-:W-:Y:S01]  /*0390*/  @P1 ISETP.NE.U32.AND P2, PT, R9, R4, PT ;  /* 0x000000040900120c */ /* 0x000fe20003f45070 */
[----:B------:R-:W-:-:S03]  /*03a0*/  @P1 IMAD.MOV.U32 R4, RZ, RZ, R9 ;  /* 0x000000ffff041224 */ /* 0x000fc600078e0009 */
[----:B------:R-:W-:Y:S01]  /*03b0*/  @P1 ISETP.NE.AND.EX P2, PT, R10, R5, PT, P2 ;  /* 0x000000050a00120c */ /* 0x000fe20003f45320 */
[----:B------:R-:W-:-:S03]  /*03c0*/  @P1 IMAD.MOV.U32 R5, RZ, RZ, R10 ;  /* 0x000000ffff051224 */ /* 0x000fc600078e000a */
[----:B------:R-:W-:Y:S02]  /*03d0*/  @P1 PLOP3.LUT P0, PT, P2, PT, PT, 0x80, 0x8 ;  /* 0x000000000008181c */ /* 0x000fe4000170f070 */
[----:B------:R-:W-:-:S04]  /*03e0*/  @P1 ISETP.GT.U32.AND P2, PT, R7, R2, PT ;  /* 0x000000020700120c */ /* 0x000fc80003f44070 */
[----:B------:R-:W-:-:S07]  /*03f0*/  @P1 ISETP.GT.U32.AND.EX P2, PT, R8, R3, PT, P2 ;  /* 0x000000030800120c */ /* 0x000fce0003f44120 */
[----:B------:R-:W-:Y:S02]  /*0400*/  @!P0 SEL R7, R7, R2, P2 ;  /* 0x0000000207078207 */ /* 0x000fe40001000000 */
[----:B------:R-:W-:-:S03]  /*0410*/  @!P0 SEL R8, R8, R3, P2 ;  /* 0x0000000308088207 */ /* 0x000fc60001000000 */
[----:B------:R-:W-:Y:S02]  /*0420*/  @P1 IMAD.MOV.U32 R2, RZ, RZ, R7 ;  /* 0x000000ffff021224 */ /* 0x000fe400078e0007 */
[----:B------:R-:W-:-:S07]  /*0430*/  @P1 IMAD.MOV.U32 R3, RZ, RZ, R8 ;  /* 0x000000ffff031224 */ /* 0x000fce00078e0008 */
.L_x_2:
[----:B------:R-:W-:Y:S05]  /*0440*/  BSYNC.RECONVERGENT B1 ;  /* 0x0000000000017941 */ /* 0x000fea0003800200 */
.L_x_1:
[----:B------:R-:W-:Y:S01]  /*0450*/  ISETP.NE.U32.AND P0, PT, R11, RZ, PT ;  /* 0x000000ff0b00720c */ /* 0x000fe20003f05070 */
[----:B------:R-:W-:Y:S01]  /*0460*/  VIADD R0, R0, 0x1 ;  /* 0x0000000100007836 */ /* 0x000fe20000000000 */
[----:B------:R-:W-:Y:S02]  /*0470*/  ISETP.NE.U32.AND P1, PT, R13, 0x1, PT ;  /* 0x000000010d00780c */ /* 0x000fe40003f25070 */
[----:B------:R-:W-:-:S04]  /*0480*/  ISETP.NE.AND.EX P0, PT, R12, RZ, PT, P0 ;  /* 0x000000ff0c00720c */ /* 0x000fc80003f05300 */
[----:B------:R-:W-:-:S13]  /*0490*/  ISETP.NE.OR.EX P0, PT, R14, RZ, P0, P1 ;  /* 0x000000ff0e00720c */ /* 0x000fda0000705710 */
[----:B------:R-:W-:Y:S05]  /*04a0*/  @P0 BRA `(.L_x_3) ;  /* 0xfffffffc00200947 */ /* 0x000fea000383ffff */
[----:B------:R-:W-:Y:S05]  /*04b0*/  BSYNC.RECONVERGENT B0 ;  /* 0x0000000000007941 */ /* 0x000fea0003800200 */
.L_x_0:
[----:B------:R-:W0:Y:S08]  /*04c0*/  LDC.64 R8, c[0x0][0x390] ;  /* 0x0000e400ff087b82 */ /* 0x000e300000000a00 */
[----:B------:R-:W1:Y:S08]  /*04d0*/  LDC.64 R10, c[0x0][0x388] ;  /* 0x0000e200ff0a7b82 */ /* 0x000e700000000a00 */
[----:B------:R-:W2:Y:S01]  /*04e0*/  LDC.64 R12, c[0x0][0x398] ;  /* 0x0000e600ff0c7b82 */ /* 0x000ea20000000a00 */
[----:B0-----:R-:W-:-:S05]  /*04f0*/  IMAD.WIDE R8, R6, 0x8, R8 ;  /* 0x0000000806087825 */ /* 0x001fca00078e0208 */
[----:B------:R-:W-:Y:S01]  /*0500*/  STG.E.64 desc[UR4][R8.64], R2 ;  /* 0x0000000208007986 */ /* 0x000fe2000c101b04 */
[----:B-1----:R-:W-:-:S05]  /*0510*/  IMAD.WIDE R10, R6, 0x8, R10 ;  /* 0x00000008060a7825 */ /* 0x002fca00078e020a */
[----:B------:R-:W-:Y:S01]  /*0520*/  STG.E.64 desc[UR4][R10.64], R4 ;  /* 0x000000040a007986 */ /* 0x000fe2000c101b04 */
[----:B--2---:R-:W-:-:S05]  /*0530*/  IMAD.WIDE R6, R6, 0x4, R12 ;  /* 0x0000000406067825 */ /* 0x004fca00078e020c */
[----:B------:R-:W-:Y:S01]  /*0540*/  STG.E desc[UR4][R6.64], R0 ;  /* 0x0000000006007986 */ /* 0x000fe2000c101904 */
[----:B------:R-:W-:Y:S05]  /*0550*/  EXIT ;  /* 0x000000000000794d */ /* 0x000fea0003800000 */
.L_x_4:
[----:B------:R-:W-:-:S00]  /*0560*/  BRA `(.L_x_4) ;  /* 0xfffffffc00fc7947 */ /* 0x000fc0000383ffff */
[----:B------:R-:W-:-:S00]  /*0570*/  NOP ;  /* 0x0000000000007918 */ /* 0x000fc00000000000 */
        /* <DEDUP_REMOVED lines=8> */
.L_x_5:


//--------------------- .nv.shared.reserved.0     --------------------------
	.section	.nv.shared.reserved.0,"aw",@nobits
	.weak		__nv_reservedSMEM_offset_0_alias
	.size		__nv_reservedSMEM_offset_0_alias, 0, 64
	.other		__nv_reservedSMEM_offset_0_alias,@"STO_CUDA_RESERVED_SHARED STV_DEFAULT"
__nv_reservedSMEM_offset_0_alias:
	.zero		0
	.zero		64


//--------------------- .nv.constant0._Z17collatzCUDAKernelPyS_S_Pji --------------------------
	.section	.nv.constant0._Z17collatzCUDAKernelPyS_S_Pji,"a",@progbits
	.sectionflags	@""
	.align	4
.nv.constant0._Z17collatzCUDAKernelPyS_S_Pji:
	.zero		932


//--------------------- SYMBOLS --------------------------

	.type		.nv.reservedSmem.offset0,@object
	.size		.nv.reservedSmem.offset0,0x4
